//
// Generated by NVIDIA NVVM Compiler
//
// Compiler Build ID: CL-36424714
// Cuda compilation tools, release 13.0, V13.0.88
// Based on NVVM 20.0.0
//

.version 9.0
.target sm_100
.address_size 64

	// .globl	_Z10mandelbrotPdiiddddi

.visible .entry _Z10mandelbrotPdiiddddi(
	.param .u64 .ptr .align 1 _Z10mandelbrotPdiiddddi_param_0,
	.param .u32 _Z10mandelbrotPdiiddddi_param_1,
	.param .u32 _Z10mandelbrotPdiiddddi_param_2,
	.param .f64 _Z10mandelbrotPdiiddddi_param_3,
	.param .f64 _Z10mandelbrotPdiiddddi_param_4,
	.param .f64 _Z10mandelbrotPdiiddddi_param_5,
	.param .f64 _Z10mandelbrotPdiiddddi_param_6,
	.param .u32 _Z10mandelbrotPdiiddddi_param_7
)
{
	.reg .pred 	%p<11>;
	.reg .b32 	%r<21>;
	.reg .b32 	%f<26>;
	.reg .b64 	%rd<5>;
	.reg .b64 	%fd<39>;

	ld.param.u64 	%rd1, [_Z10mandelbrotPdiiddddi_param_0];
	ld.param.u32 	%r3, [_Z10mandelbrotPdiiddddi_param_1];
	ld.param.u32 	%r6, [_Z10mandelbrotPdiiddddi_param_2];
	ld.param.f64 	%fd14, [_Z10mandelbrotPdiiddddi_param_3];
	ld.param.f64 	%fd15, [_Z10mandelbrotPdiiddddi_param_4];
	ld.param.f64 	%fd16, [_Z10mandelbrotPdiiddddi_param_5];
	ld.param.f64 	%fd17, [_Z10mandelbrotPdiiddddi_param_6];
	ld.param.u32 	%r5, [_Z10mandelbrotPdiiddddi_param_7];
	mov.u32 	%r7, %ctaid.x;
	mov.u32 	%r8, %ntid.x;
	mov.u32 	%r9, %tid.x;
	mad.lo.s32 	%r1, %r7, %r8, %r9;
	mov.u32 	%r10, %ctaid.y;
	mov.u32 	%r11, %ntid.y;
	mov.u32 	%r12, %tid.y;
	mad.lo.s32 	%r13, %r10, %r11, %r12;
	setp.ge.s32 	%p1, %r1, %r3;
	setp.ge.s32 	%p2, %r13, %r6;
	or.pred  	%p3, %p1, %p2;
	@%p3 bra 	$L__BB0_6;
	sub.f64 	%fd18, %fd15, %fd14;
	cvt.rn.f64.s32 	%fd19, %r1;
	mul.f64 	%fd20, %fd18, %fd19;
	add.s32 	%r14, %r3, -1;
	cvt.rn.f64.s32 	%fd21, %r14;
	div.rn.f64 	%fd22, %fd20, %fd21;
	add.f64 	%fd1, %fd14, %fd22;
	sub.f64 	%fd23, %fd17, %fd16;
	cvt.rn.f64.u32 	%fd24, %r13;
	mul.f64 	%fd25, %fd23, %fd24;
	add.s32 	%r15, %r6, -1;
	cvt.rn.f64.u32 	%fd26, %r15;
	div.rn.f64 	%fd27, %fd25, %fd26;
	add.f64 	%fd2, %fd16, %fd27;
	setp.lt.s32 	%p4, %r5, 1;
	mov.f32 	%f25, 0f00000000;
	@%p4 bra 	$L__BB0_5;
	cvt.rn.f64.s32 	%fd3, %r5;
	mov.f64 	%fd34, 0d0000000000000000;
	mov.f64 	%fd35, %fd34;
	mov.f64 	%fd36, %fd34;
	mov.f64 	%fd37, %fd34;
	mov.f64 	%fd38, %fd34;
$L__BB0_3:
	sub.f64 	%fd29, %fd35, %fd34;
	add.f64 	%fd9, %fd1, %fd29;
	add.f64 	%fd30, %fd38, %fd38;
	fma.rn.f64 	%fd37, %fd30, %fd37, %fd2;
	add.f64 	%fd36, %fd36, 0d3FF0000000000000;
	mul.f64 	%fd35, %fd9, %fd9;
	mul.f64 	%fd34, %fd37, %fd37;
	add.f64 	%fd32, %fd35, %fd34;
	setp.le.f64 	%p5, %fd32, 0d4010000000000000;
	setp.lt.f64 	%p6, %fd36, %fd3;
	and.pred  	%p7, %p5, %p6;
	mov.f64 	%fd38, %fd9;
	@%p7 bra 	$L__BB0_3;
	cvt.rn.f32.f64 	%f25, %fd36;
$L__BB0_5:
	setp.lt.f32 	%p8, %f25, 0f00800000;
	mul.f32 	%f4, %f25, 0f4B000000;
	selp.f32 	%f5, %f4, %f25, %p8;
	selp.f32 	%f6, 0fC1B80000, 0f00000000, %p8;
	mov.b32 	%r16, %f5;
	add.s32 	%r17, %r16, -1059760811;
	and.b32  	%r18, %r17, -8388608;
	sub.s32 	%r19, %r16, %r18;
	mov.b32 	%f7, %r19;
	cvt.rn.f32.s32 	%f8, %r18;
	fma.rn.f32 	%f9, %f8, 0f34000000, %f6;
	add.f32 	%f10, %f7, 0fBF800000;
	fma.rn.f32 	%f11, %f10, 0fBE055027, 0f3E1039F6;
	fma.rn.f32 	%f12, %f11, %f10, 0fBDF8CDCC;
	fma.rn.f32 	%f13, %f12, %f10, 0f3E0F2955;
	fma.rn.f32 	%f14, %f13, %f10, 0fBE2AD8B9;
	fma.rn.f32 	%f15, %f14, %f10, 0f3E4CED0B;
	fma.rn.f32 	%f16, %f15, %f10, 0fBE7FFF22;
	fma.rn.f32 	%f17, %f16, %f10, 0f3EAAAA78;
	fma.rn.f32 	%f18, %f17, %f10, 0fBF000000;
	mul.f32 	%f19, %f10, %f18;
	fma.rn.f32 	%f20, %f19, %f10, %f10;
	fma.rn.f32 	%f21, %f9, 0f3F317218, %f20;
	setp.gt.u32 	%p9, %r16, 2139095039;
	fma.rn.f32 	%f22, %f5, 0f7F800000, 0f7F800000;
	selp.f32 	%f23, %f22, %f21, %p9;
	setp.eq.f32 	%p10, %f5, 0f00000000;
	selp.f32 	%f24, 0fFF800000, %f23, %p10;
	cvt.f64.f32 	%fd33, %f24;
	mad.lo.s32 	%r20, %r3, %r13, %r1;
	cvta.to.global.u64 	%rd2, %rd1;
	mul.wide.s32 	%rd3, %r20, 8;
	add.s64 	%rd4, %rd2, %rd3;
	st.global.f64 	[%rd4], %fd33;
$L__BB0_6:
	ret;

}


// ===== COMPILED SASS (sm_100) =====

	.target	sm_100

	.elftype	@"ET_EXEC"


//--------------------- .note.nv.tkinfo           --------------------------
	.section	.note.nv.tkinfo,"",@"SHT_NOTE"
	.sectionflags	@"SHF_NOTE_NV_TKINFO"
	.tkinfo
        /*0018*/ 	.word	0x00000002
        /*0030*/ 	.string	""
        /*0030*/ 	.string	"ptxas"
        /*0030*/ 	.string	"Cuda compilation tools, release 13.0, V13.0.88"
        /*0030*/ 	.string	"Build cuda_13.0.r13.0/compiler.36424714_0"
        /*0030*/ 	.string	"-arch sm_100 -m 64 "



//--------------------- .note.nv.cuinfo           --------------------------
	.section	.note.nv.cuinfo,"",@"SHT_NOTE"
	.sectionflags	@"SHF_NOTE_NV_CUINFO"
        /*0018*/ 	.short	0x0002
        /*001a*/ 	.short	0x0064
        /*001c*/ 	.short	0x0082
	.zero		2


//--------------------- .nv.info                  --------------------------
	.section	.nv.info,"",@"SHT_CUDA_INFO"
	.align	4


	//----- nvinfo : EIATTR_REGCOUNT
	.align		4
        /*0000*/ 	.byte	0x04, 0x2f
        /*0002*/ 	.short	(.L_1 - .L_0)
	.align		4
.L_0:
        /*0004*/ 	.word	index@(_Z10mandelbrotPdiiddddi)
        /*0008*/ 	.word	0x0000001c


	//----- nvinfo : EIATTR_FRAME_SIZE
	.align		4
.L_1:
        /*000c*/ 	.byte	0x04, 0x11
        /*000e*/ 	.short	(.L_3 - .L_2)
	.align		4
.L_2:
        /*0010*/ 	.word	index@($__internal_0_$__cuda_sm20_div_rn_f64_full)
        /*0014*/ 	.word	0x00000000


	//----- nvinfo : EIATTR_FRAME_SIZE
	.align		4
.L_3:
        /*0018*/ 	.byte	0x04, 0x11
        /*001a*/ 	.short	(.L_5 - .L_4)
	.align		4
.L_4:
        /*001c*/ 	.word	index@(_Z10mandelbrotPdiiddddi)
        /*0020*/ 	.word	0x00000000


	//----- nvinfo : EIATTR_MIN_STACK_SIZE
	.align		4
.L_5:
        /*0024*/ 	.byte	0x04, 0x12
        /*0026*/ 	.short	(.L_7 - .L_6)
	.align		4
.L_6:
        /*0028*/ 	.word	index@(_Z10mandelbrotPdiiddddi)
        /*002c*/ 	.word	0x00000000
.L_7:


//--------------------- .nv.compat                --------------------------
	.section	.nv.compat,"",@"SHT_CUDA_COMPAT_INFO"
	.align	4
        /*0000*/ 	.byte	0x02, 0x09, 0x00, 0x00, 0x02, 0x02, 0x01, 0x00, 0x02, 0x05, 0x05, 0x00, 0x03, 0x07, 0x01, 0x01
        /*0010*/ 	.byte	0x02, 0x03, 0x00, 0x00, 0x02, 0x06, 0x01, 0x00, 0x04, 0x0b, 0x08, 0x00, 0x01, 0x00, 0x00, 0x00
        /*0020*/ 	.byte	0x00, 0x00, 0x00, 0x00


//--------------------- .nv.info._Z10mandelbrotPdiiddddi --------------------------
	.section	.nv.info._Z10mandelbrotPdiiddddi,"",@"SHT_CUDA_INFO"
	.sectionflags	@""
	.align	4


	//----- nvinfo : EIATTR_CUDA_API_VERSION
	.align		4
        /*0000*/ 	.byte	0x04, 0x37
        /*0002*/ 	.short	(.L_9 - .L_8)
.L_8:
        /*0004*/ 	.word	0x00000082


	//----- nvinfo : EIATTR_KPARAM_INFO
	.align		4
.L_9:
        /*0008*/ 	.byte	0x04, 0x17
        /*000a*/ 	.short	(.L_11 - .L_10)
.L_10:
        /*000c*/ 	.word	0x00000000
        /*0010*/ 	.short	0x0007
        /*0012*/ 	.short	0x0030
        /*0014*/ 	.byte	0x00, 0xf0, 0x11, 0x00


	//----- nvinfo : EIATTR_KPARAM_INFO
	.align		4
.L_11:
        /*0018*/ 	.byte	0x04, 0x17
        /*001a*/ 	.short	(.L_13 - .L_12)
.L_12:
        /*001c*/ 	.word	0x00000000
        /*0020*/ 	.short	0x0006
        /*0022*/ 	.short	0x0028
        /*0024*/ 	.byte	0x00, 0xf0, 0x21, 0x00


	//----- nvinfo : EIATTR_KPARAM_INFO
	.align		4
.L_13:
        /*0028*/ 	.byte	0x04, 0x17
        /*002a*/ 	.short	(.L_15 - .L_14)
.L_14:
        /*002c*/ 	.word	0x00000000
        /*0030*/ 	.short	0x0005
        /*0032*/ 	.short	0x0020
        /*0034*/ 	.byte	0x00, 0xf0, 0x21, 0x00


	//----- nvinfo : EIATTR_KPARAM_INFO
	.align		4
.L_15:
        /*0038*/ 	.byte	0x04, 0x17
        /*003a*/ 	.short	(.L_17 - .L_16)
.L_16:
        /*003c*/ 	.word	0x00000000
        /*0040*/ 	.short	0x0004
        /*0042*/ 	.short	0x0018
        /*0044*/ 	.byte	0x00, 0xf0, 0x21, 0x00


	//----- nvinfo : EIATTR_KPARAM_INFO
	.align		4
.L_17:
        /*0048*/ 	.byte	0x04, 0x17
        /*004a*/ 	.short	(.L_19 - .L_18)
.L_18:
        /*004c*/ 	.word	0x00000000
        /*0050*/ 	.short	0x0003
        /*0052*/ 	.short	0x0010
        /*0054*/ 	.byte	0x00, 0xf0, 0x21, 0x00


	//----- nvinfo : EIATTR_KPARAM_INFO
	.align		4
.L_19:
        /*0058*/ 	.byte	0x04, 0x17
        /*005a*/ 	.short	(.L_21 - .L_20)
.L_20:
        /*005c*/ 	.word	0x00000000
        /*0060*/ 	.short	0x0002
        /*0062*/ 	.short	0x000c
        /*0064*/ 	.byte	0x00, 0xf0, 0x11, 0x00


	//----- nvinfo : EIATTR_KPARAM_INFO
	.align		4
.L_21:
        /*0068*/ 	.byte	0x04, 0x17
        /*006a*/ 	.short	(.L_23 - .L_22)
.L_22:
        /*006c*/ 	.word	0x00000000
        /*0070*/ 	.short	0x0001
        /*0072*/ 	.short	0x0008
        /*0074*/ 	.byte	0x00, 0xf0, 0x11, 0x00


	//----- nvinfo : EIATTR_KPARAM_INFO
	.align		4
.L_23:
        /*0078*/ 	.byte	0x04, 0x17
        /*007a*/ 	.short	(.L_25 - .L_24)
.L_24:
        /*007c*/ 	.word	0x00000000
        /*0080*/ 	.short	0x0000
        /*0082*/ 	.short	0x0000
        /*0084*/ 	.byte	0x00, 0xf5, 0x21, 0x00


	//----- nvinfo : EIATTR_SPARSE_MMA_MASK
	.align		4
.L_25:
        /*0088*/ 	.byte	0x03, 0x50
        /*008a*/ 	.short	0x0000


	//----- nvinfo : EIATTR_MAXREG_COUNT
	.align		4
        /*008c*/ 	.byte	0x03, 0x1b
        /*008e*/ 	.short	0x00ff


	//----- nvinfo : EIATTR_MERCURY_ISA_VERSION
	.align		4
        /*0090*/ 	.byte	0x03, 0x5f
        /*0092*/ 	.short	0x0101


	//----- nvinfo : EIATTR_VRC_CTA_INIT_COUNT
	.align		4
        /*0094*/ 	.byte	0x02, 0x4a
	.zero		1
	.zero		1


	//----- nvinfo : EIATTR_EXIT_INSTR_OFFSETS
	.align		4
        /*0098*/ 	.byte	0x04, 0x1c
        /*009a*/ 	.short	(.L_27 - .L_26)


	//   ....[0]....
.L_26:
        /*009c*/ 	.word	0x000000c0


	//   ....[1]....
        /*00a0*/ 	.word	0x00000880


	//----- nvinfo : EIATTR_CRS_STACK_SIZE
	.align		4
.L_27:
        /*00a4*/ 	.byte	0x04, 0x1e
        /*00a6*/ 	.short	(.L_29 - .L_28)
.L_28:
        /*00a8*/ 	.word	0x00000000


	//----- nvinfo : EIATTR_CBANK_PARAM_SIZE
	.align		4
.L_29:
        /*00ac*/ 	.byte	0x03, 0x19
        /*00ae*/ 	.short	0x0034


	//----- nvinfo : EIATTR_PARAM_CBANK
	.align		4
        /*00b0*/ 	.byte	0x04, 0x0a
        /*00b2*/ 	.short	(.L_31 - .L_30)
	.align		4
.L_30:
        /*00b4*/ 	.word	index@(.nv.constant0._Z10mandelbrotPdiiddddi)
        /*00b8*/ 	.short	0x0380
        /*00ba*/ 	.short	0x0034


	//----- nvinfo : EIATTR_SW_WAR
	.align		4
.L_31:
        /*00bc*/ 	.byte	0x04, 0x36
        /*00be*/ 	.short	(.L_33 - .L_32)
.L_32:
        /*00c0*/ 	.word	0x00000008
.L_33:


//--------------------- .nv.callgraph             --------------------------
	.section	.nv.callgraph,"",@"SHT_CUDA_CALLGRAPH"
	.align	4
	.sectionentsize	8
	.align		4
        /*0000*/ 	.word	0x00000000
	.align		4
        /*0004*/ 	.word	0xffffffff
	.align		4
        /*0008*/ 	.word	0x00000000
	.align		4
        /*000c*/ 	.word	0xfffffffe
	.align		4
        /*0010*/ 	.word	0x00000000
	.align		4
        /*0014*/ 	.word	0xfffffffd
	.align		4
        /*0018*/ 	.word	0x00000000
	.align		4
        /*001c*/ 	.word	0xfffffffc


//--------------------- .text._Z10mandelbrotPdiiddddi --------------------------
	.section	.text._Z10mandelbrotPdiiddddi,"ax",@progbits
	.align	128
        .global         _Z10mandelbrotPdiiddddi
        .type           _Z10mandelbrotPdiiddddi,@function
        .size           _Z10mandelbrotPdiiddddi,(.L_x_13 - _Z10mandelbrotPdiiddddi)
        .other          _Z10mandelbrotPdiiddddi,@"STO_CUDA_ENTRY STV_DEFAULT"
_Z10mandelbrotPdiiddddi:
.text._Z10mandelbrotPdiiddddi:
[----:B------:R-:W-:Y:S01]  /*0000*/  LDC R1, c[0x0][0x37c] ;  /* 0x0000df00ff017b82 */ /* 0x000fe20000000800 */
[----:B------:R-:W0:Y:S07]  /*0010*/  S2R R2, SR_TID.Y ;  /* 0x0000000000027919 */ /* 0x000e2e0000002200 */
[----:B------:R-:W1:Y:S01]  /*0020*/  LDC R0, c[0x0][0x360] ;  /* 0x0000d800ff007b82 */ /* 0x000e620000000800 */
[----:B------:R-:W2:Y:S01]  /*0030*/  LDCU.64 UR4, c[0x0][0x388] ;  /* 0x00007100ff0477ac */ /* 0x000ea20008000a00 */
[----:B------:R-:W1:Y:S06]  /*0040*/  S2R R3, SR_TID.X ;  /* 0x0000000000037919 */ /* 0x000e6c0000002100 */
[----:B------:R-:W0:Y:S08]  /*0050*/  S2UR UR7, SR_CTAID.Y ;  /* 0x00000000000779c3 */ /* 0x000e300000002600 */
[----:B------:R-:W0:Y:S08]  /*0060*/  LDC R7, c[0x0][0x364] ;  /* 0x0000d900ff077b82 */ /* 0x000e300000000800 */
[----:B------:R-:W1:Y:S01]  /*0070*/  S2UR UR6, SR_CTAID.X ;  /* 0x00000000000679c3 */ /* 0x000e620000002500 */
[----:B0-----:R-:W-:-:S05]  /*0080*/  IMAD R7, R7, UR7, R2 ;  /* 0x0000000707077c24 */ /* 0x001fca000f8e0202 */
[----:B--2---:R-:W-:Y:S01]  /*0090*/  ISETP.GE.AND P0, PT, R7, UR5, PT ;  /* 0x0000000507007c0c */ /* 0x004fe2000bf06270 */
[----:B-1----:R-:W-:-:S05]  /*00a0*/  IMAD R0, R0, UR6, R3 ;  /* 0x0000000600007c24 */ /* 0x002fca000f8e0203 */
[----:B------:R-:W-:-:S13]  /*00b0*/  ISETP.GE.OR P0, PT, R0, UR4, P0 ;  /* 0x0000000400007c0c */ /* 0x000fda0008706670 */
[----:B------:R-:W-:Y:S05]  /*00c0*/  @P0 EXIT ;  /* 0x000000000000094d */ /* 0x000fea0003800000 */
[----:B------:R-:W-:Y:S01]  /*00d0*/  UIADD3 UR4, UPT, UPT, UR4, -0x1, URZ ;  /* 0xffffffff04047890 */ /* 0x000fe2000fffe0ff */
[----:B------:R-:W-:Y:S01]  /*00e0*/  IMAD.MOV.U32 R2, RZ, RZ, 0x1 ;  /* 0x00000001ff027424 */ /* 0x000fe200078e00ff */
[----:B------:R-:W0:Y:S01]  /*00f0*/  LDC.64 R14, c[0x0][0x390] ;  /* 0x0000e400ff0e7b82 */ /* 0x000e220000000a00 */
[----:B------:R-:W-:Y:S06]  /*0100*/  BSSY.RECONVERGENT B0, `(.L_x_0) ;  /* 0x000001a000007945 */ /* 0x000fec0003800200 */
[----:B------:R-:W1:Y:S01]  /*0110*/  I2F.F64 R4, UR4 ;  /* 0x0000000400047d12 */ /* 0x000e620008201c00 */
[----:B------:R-:W0:Y:S07]  /*0120*/  LDC.64 R12, c[0x0][0x398] ;  /* 0x0000e600ff0c7b82 */ /* 0x000e2e0000000a00 */
[----:B-1----:R-:W1:Y:S02]  /*0130*/  MUFU.RCP64H R3, R5 ;  /* 0x0000000500037308 */ /* 0x002e640000001800 */
[----:B-1----:R-:W-:-:S08]  /*0140*/  DFMA R8, -R4, R2, 1 ;  /* 0x3ff000000408742b */ /* 0x002fd00000000102 */
[----:B------:R-:W-:-:S08]  /*0150*/  DFMA R8, R8, R8, R8 ;  /* 0x000000080808722b */ /* 0x000fd00000000008 */
[----:B------:R-:W-:Y:S02]  /*0160*/  DFMA R10, R2, R8, R2 ;  /* 0x00000008020a722b */ /* 0x000fe40000000002 */
[----:B------:R-:W1:Y:S01]  /*0170*/  I2F.F64 R8, R0 ;  /* 0x0000000000087312 */ /* 0x000e620000201c00 */
[----:B0-----:R-:W-:-:S05]  /*0180*/  DADD R2, R12, -R14 ;  /* 0x000000000c027229 */ /* 0x001fca000000080e */
[----:B------:R-:W-:-:S08]  /*0190*/  DFMA R12, -R4, R10, 1 ;  /* 0x3ff00000040c742b */ /* 0x000fd0000000010a */
[----:B------:R-:W-:Y:S02]  /*01a0*/  DFMA R12, R10, R12, R10 ;  /* 0x0000000c0a0c722b */ /* 0x000fe4000000000a */
[----:B-1----:R-:W-:-:S08]  /*01b0*/  DMUL R8, R2, R8 ;  /* 0x0000000802087228 */ /* 0x002fd00000000000 */
[----:B------:R-:W-:Y:S02]  /*01c0*/  DMUL R2, R8, R12 ;  /* 0x0000000c08027228 */ /* 0x000fe40000000000 */
[----:B------:R-:W-:-:S06]  /*01d0*/  FSETP.GEU.AND P1, PT, |R9|, 6.5827683646048100446e-37, PT ;  /* 0x036000000900780b */ /* 0x000fcc0003f2e200 */
[----:B------:R-:W-:-:S08]  /*01e0*/  DFMA R10, -R4, R2, R8 ;  /* 0x00000002040a722b */ /* 0x000fd00000000108 */
[----:B------:R-:W-:-:S10]  /*01f0*/  DFMA R2, R12, R10, R2 ;  /* 0x0000000a0c02722b */ /* 0x000fd40000000002 */
[----:B------:R-:W-:-:S05]  /*0200*/  FFMA R6, RZ, R5, R3 ;  /* 0x00000005ff067223 */ /* 0x000fca0000000003 */
[----:B------:R-:W-:-:S13]  /*0210*/  FSETP.GT.AND P0, PT, |R6|, 1.469367938527859385e-39, PT ;  /* 0x001000000600780b */ /* 0x000fda0003f04200 */
[----:B------:R-:W-:Y:S05]  /*0220*/  @P0 BRA P1, `(.L_x_1) ;  /* 0x00000000001c0947 */ /* 0x000fea0000800000 */
[----:B------:R-:W-:Y:S01]  /*0230*/  IMAD.MOV.U32 R14, RZ, RZ, R8 ;  /* 0x000000ffff0e7224 */ /* 0x000fe200078e0008 */
[----:B------:R-:W-:Y:S01]  /*0240*/  MOV R6, 0x280 ;  /* 0x0000028000067802 */ /* 0x000fe20000000f00 */
[----:B------:R-:W-:Y:S02]  /*0250*/  IMAD.MOV.U32 R15, RZ, RZ, R9 ;  /* 0x000000ffff0f7224 */ /* 0x000fe400078e0009 */
[----:B------:R-:W-:-:S07]  /*0260*/  IMAD.MOV.U32 R11, RZ, RZ, R5 ;  /* 0x000000ffff0b7224 */ /* 0x000fce00078e0005 */
[----:B------:R-:W-:Y:S05]  /*0270*/  CALL.REL.NOINC `($__internal_0_$__cuda_sm20_div_rn_f64_full) ;  /* 0x0000000400847944 */ /* 0x000fea0003c00000 */
[----:B------:R-:W-:Y:S02]  /*0280*/  IMAD.MOV.U32 R2, RZ, RZ, R14 ;  /* 0x000000ffff027224 */ /* 0x000fe400078e000e */
[----:B------:R-:W-:-:S07]  /*0290*/  IMAD.MOV.U32 R3, RZ, RZ, R15 ;  /* 0x000000ffff037224 */ /* 0x000fce00078e000f */
.L_x_1:
[----:B------:R-:W-:Y:S05]  /*02a0*/  BSYNC.RECONVERGENT B0 ;  /* 0x0000000000007941 */ /* 0x000fea0003800200 */
.L_x_0:
[----:B------:R-:W0:Y:S01]  /*02b0*/  LDCU UR4, c[0x0][0x38c] ;  /* 0x00007180ff0477ac */ /* 0x000e220008000800 */
[----:B------:R-:W-:Y:S01]  /*02c0*/  IMAD.MOV.U32 R4, RZ, RZ, 0x1 ;  /* 0x00000001ff047424 */ /* 0x000fe200078e00ff */
[----:B------:R-:W1:Y:S01]  /*02d0*/  LDC.64 R16, c[0x0][0x3a0] ;  /* 0x0000e800ff107b82 */ /* 0x000e620000000a00 */
[----:B------:R-:W-:Y:S07]  /*02e0*/  BSSY.RECONVERGENT B0, `(.L_x_2) ;  /* 0x000001e000007945 */ /* 0x000fee0003800200 */
[----:B------:R-:W1:Y:S01]  /*02f0*/  LDC.64 R14, c[0x0][0x3a8] ;  /* 0x0000ea00ff0e7b82 */ /* 0x000e620000000a00 */
[----:B0-----:R-:W-:-:S09]  /*0300*/  UIADD3 UR4, UPT, UPT, UR4, -0x1, URZ ;  /* 0xffffffff04047890 */ /* 0x001fd2000fffe0ff */
[----:B------:R-:W0:Y:S02]  /*0310*/  I2F.F64.U32 R8, UR4 ;  /* 0x0000000400087d12 */ /* 0x000e240008201800 */
[----:B------:R-:W2:Y:S06]  /*0320*/  LDCU.64 UR4, c[0x0][0x390] ;  /* 0x00007200ff0477ac */ /* 0x000eac0008000a00 */
[----:B0-----:R-:W0:Y:S01]  /*0330*/  MUFU.RCP64H R5, R9 ;  /* 0x0000000900057308 */ /* 0x001e220000001800 */
[----:B--2---:R-:W-:Y:S02]  /*0340*/  DADD R2, R2, UR4 ;  /* 0x0000000402027e29 */ /* 0x004fe40008000000 */
[----:B0-----:R-:W-:-:S08]  /*0350*/  DFMA R10, -R8, R4, 1 ;  /* 0x3ff00000080a742b */ /* 0x001fd00000000104 */
[----:B------:R-:W-:-:S08]  /*0360*/  DFMA R10, R10, R10, R10 ;  /* 0x0000000a0a0a722b */ /* 0x000fd0000000000a */
[----:B------:R-:W-:Y:S02]  /*0370*/  DFMA R12, R4, R10, R4 ;  /* 0x0000000a040c722b */ /* 0x000fe40000000004 */
[----:B------:R-:W0:Y:S01]  /*0380*/  I2F.F64.U32 R10, R7 ;  /* 0x00000007000a7312 */ /* 0x000e220000201800 */
[----:B-1----:R-:W-:-:S05]  /*0390*/  DADD R4, R14, -R16 ;  /* 0x000000000e047229 */ /* 0x002fca0000000810 */
[----:B------:R-:W-:-:S08]  /*03a0*/  DFMA R14, -R8, R12, 1 ;  /* 0x3ff00000080e742b */ /* 0x000fd0000000010c */
[----:B------:R-:W-:Y:S02]  /*03b0*/  DFMA R14, R12, R14, R12 ;  /* 0x0000000e0c0e722b */ /* 0x000fe4000000000c */
[----:B0-----:R-:W-:-:S08]  /*03c0*/  DMUL R10, R4, R10 ;  /* 0x0000000a040a7228 */ /* 0x001fd00000000000 */
        /* <DEDUP_REMOVED lines=8> */
[----:B------:R-:W-:Y:S01]  /*0450*/  MOV R4, R8 ;  /* 0x0000000800047202 */ /* 0x000fe20000000f00 */
[----:B------:R-:W-:Y:S01]  /*0460*/  IMAD.MOV.U32 R14, RZ, RZ, R10 ;  /* 0x000000ffff0e7224 */ /* 0x000fe200078e000a */
[----:B------:R-:W-:Y:S01]  /*0470*/  MOV R6, 0x4a0 ;  /* 0x000004a000067802 */ /* 0x000fe20000000f00 */
[----:B------:R-:W-:-:S07]  /*0480*/  IMAD.MOV.U32 R11, RZ, RZ, R9 ;  /* 0x000000ffff0b7224 */ /* 0x000fce00078e0009 */
[----:B------:R-:W-:Y:S05]  /*0490*/  CALL.REL.NOINC `($__internal_0_$__cuda_sm20_div_rn_f64_full) ;  /* 0x0000000000fc7944 */ /* 0x000fea0003c00000 */
[----:B------:R-:W-:Y:S02]  /*04a0*/  IMAD.MOV.U32 R4, RZ, RZ, R14 ;  /* 0x000000ffff047224 */ /* 0x000fe400078e000e */
[----:B------:R-:W-:-:S07]  /*04b0*/  IMAD.MOV.U32 R5, RZ, RZ, R15 ;  /* 0x000000ffff057224 */ /* 0x000fce00078e000f */
.L_x_3:
[----:B------:R-:W-:Y:S05]  /*04c0*/  BSYNC.RECONVERGENT B0 ;  /* 0x0000000000007941 */ /* 0x000fea0003800200 */
.L_x_2:
[----:B------:R-:W0:Y:S01]  /*04d0*/  LDCU UR6, c[0x0][0x3b0] ;  /* 0x00007600ff0677ac */ /* 0x000e220008000800 */
[----:B------:R-:W-:Y:S01]  /*04e0*/  IMAD.MOV.U32 R14, RZ, RZ, RZ ;  /* 0x000000ffff0e7224 */ /* 0x000fe200078e00ff */
[----:B------:R-:W1:Y:S01]  /*04f0*/  LDCU.64 UR8, c[0x0][0x3a0] ;  /* 0x00007400ff0877ac */ /* 0x000e620008000a00 */
[----:B------:R-:W2:Y:S01]  /*0500*/  LDCU.64 UR4, c[0x0][0x358] ;  /* 0x00006b00ff0477ac */ /* 0x000ea20008000a00 */
[----:B0-----:R-:W-:Y:S01]  /*0510*/  UISETP.GE.AND UP0, UPT, UR6, 0x1, UPT ;  /* 0x000000010600788c */ /* 0x001fe2000bf06270 */
[----:B-1----:R-:W-:-:S08]  /*0520*/  DADD R4, R4, UR8 ;  /* 0x0000000804047e29 */ /* 0x002fd00008000000 */
[----:B--2---:R-:W-:Y:S05]  /*0530*/  BRA.U !UP0, `(.L_x_4) ;  /* 0x0000000108507547 */ /* 0x004fea000b800000 */
[----:B------:R-:W0:Y:S01]  /*0540*/  I2F.F64 R8, UR6 ;  /* 0x0000000600087d12 */ /* 0x000e220008201c00 */
[----:B------:R-:W-:Y:S01]  /*0550*/  BSSY.RECONVERGENT B0, `(.L_x_5) ;  /* 0x0000011000007945 */ /* 0x000fe20003800200 */
[----:B------:R-:W-:Y:S02]  /*0560*/  CS2R R10, SRZ ;  /* 0x00000000000a7805 */ /* 0x000fe4000001ff00 */
[----:B------:R-:W-:Y:S02]  /*0570*/  CS2R R12, SRZ ;  /* 0x00000000000c7805 */ /* 0x000fe4000001ff00 */
[----:B------:R-:W-:Y:S02]  /*0580*/  CS2R R14, SRZ ;  /* 0x00000000000e7805 */ /* 0x000fe4000001ff00 */
[----:B------:R-:W-:Y:S02]  /*0590*/  CS2R R16, SRZ ;  /* 0x0000000000107805 */ /* 0x000fe4000001ff00 */
[----:B------:R-:W-:-:S07]  /*05a0*/  CS2R R18, SRZ ;  /* 0x0000000000127805 */ /* 0x000fce000001ff00 */
.L_x_6:
[----:B------:R-:W-:Y:S02]  /*05b0*/  DADD R10, R12, -R10 ;  /* 0x000000000c0a7229 */ /* 0x000fe4000000080a */
[----:B------:R-:W-:Y:S02]  /*05c0*/  DADD R12, R18, R18 ;  /* 0x00000000120c7229 */ /* 0x000fe40000000012 */
[----:B------:R-:W-:-:S04]  /*05d0*/  DADD R14, R14, 1 ;  /* 0x3ff000000e0e7429 */ /* 0x000fc80000000000 */
[----:B------:R-:W-:Y:S02]  /*05e0*/  DADD R18, R2, R10 ;  /* 0x0000000002127229 */ /* 0x000fe4000000000a */
[----:B------:R-:W-:Y:S02]  /*05f0*/  DFMA R16, R12, R16, R4 ;  /* 0x000000100c10722b */ /* 0x000fe40000000004 */
[----:B0-----:R-:W-:-:S04]  /*0600*/  DSETP.GEU.AND P0, PT, R14, R8, PT ;  /* 0x000000080e00722a */ /* 0x001fc80003f0e000 */
[----:B------:R-:W-:Y:S02]  /*0610*/  DMUL R12, R18, R18 ;  /* 0x00000012120c7228 */ /* 0x000fe40000000000 */
[----:B------:R-:W-:-:S08]  /*0620*/  DMUL R10, R16, R16 ;  /* 0x00000010100a7228 */ /* 0x000fd00000000000 */
[----:B------:R-:W-:-:S08]  /*0630*/  DADD R20, R12, R10 ;  /* 0x000000000c147229 */ /* 0x000fd0000000000a */
[----:B------:R-:W-:-:S14]  /*0640*/  DSETP.LE.AND P1, PT, R20, 4, PT ;  /* 0x401000001400742a */ /* 0x000fdc0003f23000 */
[----:B------:R-:W-:Y:S05]  /*0650*/  @!P0 BRA P1, `(.L_x_6) ;  /* 0xfffffffc00d48947 */ /* 0x000fea000083ffff */
[----:B------:R-:W-:Y:S05]  /*0660*/  BSYNC.RECONVERGENT B0 ;  /* 0x0000000000007941 */ /* 0x000fea0003800200 */
.L_x_5:
[----:B------:R0:W1:Y:S02]  /*0670*/  F2F.F32.F64 R14, R14 ;  /* 0x0000000e000e7310 */ /* 0x0000640000301000 */
.L_x_4:
[C---:B-1----:R-:W-:Y:S01]  /*0680*/  FSETP.GEU.AND P0, PT, R14.reuse, 1.175494350822287508e-38, PT ;  /* 0x008000000e00780b */ /* 0x042fe20003f0e000 */
[----:B------:R-:W-:Y:S01]  /*0690*/  IMAD.MOV.U32 R5, RZ, RZ, 0x3e055027 ;  /* 0x3e055027ff057424 */ /* 0x000fe200078e00ff */
[----:B------:R-:W-:Y:S01]  /*06a0*/  MOV R9, 0x7f800000 ;  /* 0x7f80000000097802 */ /* 0x000fe20000000f00 */
[----:B------:R-:W1:Y:S10]  /*06b0*/  LDCU UR6, c[0x0][0x388] ;  /* 0x00007100ff0677ac */ /* 0x000e740008000800 */
[----:B------:R-:W-:-:S04]  /*06c0*/  @!P0 FMUL R14, R14, 8388608 ;  /* 0x4b0000000e0e8820 */ /* 0x000fc80000400000 */
[----:B------:R-:W-:Y:S02]  /*06d0*/  VIADD R2, R14, 0xc0d55555 ;  /* 0xc0d555550e027836 */ /* 0x000fe40000000000 */
[----:B-1----:R-:W-:-:S03]  /*06e0*/  IMAD R7, R7, UR6, R0 ;  /* 0x0000000607077c24 */ /* 0x002fc6000f8e0200 */
[----:B------:R-:W-:-:S05]  /*06f0*/  LOP3.LUT R3, R2, 0xff800000, RZ, 0xc0, !PT ;  /* 0xff80000002037812 */ /* 0x000fca00078ec0ff */
[----:B------:R-:W-:Y:S01]  /*0700*/  IMAD.IADD R2, R14, 0x1, -R3 ;  /* 0x000000010e027824 */ /* 0x000fe200078e0a03 */
[----:B------:R-:W-:-:S03]  /*0710*/  I2FP.F32.S32 R3, R3 ;  /* 0x0000000300037245 */ /* 0x000fc60000201400 */
[----:B------:R-:W-:Y:S01]  /*0720*/  FADD R4, R2, -1 ;  /* 0xbf80000002047421 */ /* 0x000fe20000000000 */
[----:B------:R-:W-:Y:S02]  /*0730*/  FSEL R2, RZ, -23, P0 ;  /* 0xc1b80000ff027808 */ /* 0x000fe40000000000 */
[----:B------:R-:W-:Y:S01]  /*0740*/  ISETP.GT.U32.AND P0, PT, R14, 0x7f7fffff, PT ;  /* 0x7f7fffff0e00780c */ /* 0x000fe20003f04070 */
[C---:B------:R-:W-:Y:S02]  /*0750*/  FFMA R5, R4.reuse, -R5, 0.14084610342979431152 ;  /* 0x3e1039f604057423 */ /* 0x040fe40000000805 */
[----:B------:R-:W-:Y:S02]  /*0760*/  FFMA R2, R3, 1.1920928955078125e-07, R2 ;  /* 0x3400000003027823 */ /* 0x000fe40000000002 */
[----:B------:R-:W-:-:S04]  /*0770*/  FFMA R5, R4, R5, -0.12148627638816833496 ;  /* 0xbdf8cdcc04057423 */ /* 0x000fc80000000005 */
[----:B------:R-:W-:-:S04]  /*0780*/  FFMA R5, R4, R5, 0.13980610668659210205 ;  /* 0x3e0f295504057423 */ /* 0x000fc80000000005 */
[----:B------:R-:W-:-:S04]  /*0790*/  FFMA R5, R4, R5, -0.16684235632419586182 ;  /* 0xbe2ad8b904057423 */ /* 0x000fc80000000005 */
[----:B------:R-:W-:-:S04]  /*07a0*/  FFMA R5, R4, R5, 0.20012299716472625732 ;  /* 0x3e4ced0b04057423 */ /* 0x000fc80000000005 */
[----:B------:R-:W-:-:S04]  /*07b0*/  FFMA R5, R4, R5, -0.24999669194221496582 ;  /* 0xbe7fff2204057423 */ /* 0x000fc80000000005 */
[----:B------:R-:W-:-:S04]  /*07c0*/  FFMA R5, R4, R5, 0.33333182334899902344 ;  /* 0x3eaaaa7804057423 */ /* 0x000fc80000000005 */
[----:B------:R-:W-:-:S04]  /*07d0*/  FFMA R5, R4, R5, -0.5 ;  /* 0xbf00000004057423 */ /* 0x000fc80000000005 */
[----:B------:R-:W-:-:S04]  /*07e0*/  FMUL R5, R4, R5 ;  /* 0x0000000504057220 */ /* 0x000fc80000400000 */
[----:B------:R-:W-:Y:S02]  /*07f0*/  FFMA R3, R4, R5, R4 ;  /* 0x0000000504037223 */ /* 0x000fe40000000004 */
[----:B------:R-:W1:Y:S02]  /*0800*/  LDC.64 R4, c[0x0][0x380] ;  /* 0x0000e000ff047b82 */ /* 0x000e640000000a00 */
[----:B------:R-:W-:Y:S01]  /*0810*/  FFMA R2, R2, 0.69314718246459960938, R3 ;  /* 0x3f31721802027823 */ /* 0x000fe20000000003 */
[C---:B------:R-:W-:Y:S01]  /*0820*/  @P0 FFMA R2, R14.reuse, R9, +INF ;  /* 0x7f8000000e020423 */ /* 0x040fe20000000009 */
[----:B------:R-:W-:-:S04]  /*0830*/  FSETP.NEU.AND P0, PT, R14, RZ, PT ;  /* 0x000000ff0e00720b */ /* 0x000fc80003f0d000 */
[----:B------:R-:W-:-:S06]  /*0840*/  FSEL R2, R2, -INF , P0 ;  /* 0xff80000002027808 */ /* 0x000fcc0000000000 */
[----:B------:R-:W2:Y:S01]  /*0850*/  F2F.F64.F32 R2, R2 ;  /* 0x0000000200027310 */ /* 0x000ea20000201800 */
[----:B-1----:R-:W-:-:S05]  /*0860*/  IMAD.WIDE R4, R7, 0x8, R4 ;  /* 0x0000000807047825 */ /* 0x002fca00078e0204 */
[----:B--2---:R-:W-:Y:S01]  /*0870*/  STG.E.64 desc[UR4][R4.64], R2 ;  /* 0x0000000204007986 */ /* 0x004fe2000c101b04 */
[----:B------:R-:W-:Y:S05]  /*0880*/  EXIT ;  /* 0x000000000000794d */ /* 0x000fea0003800000 */
        .weak           $__internal_0_$__cuda_sm20_div_rn_f64_full
        .type           $__internal_0_$__cuda_sm20_div_rn_f64_full,@function
        .size           $__internal_0_$__cuda_sm20_div_rn_f64_full,(.L_x_13 - $__internal_0_$__cuda_sm20_div_rn_f64_full)
$__internal_0_$__cuda_sm20_div_rn_f64_full:
[C---:B------:R-:W-:Y:S01]  /*0890*/  FSETP.GEU.AND P0, PT, |R11|.reuse, 1.469367938527859385e-39, PT ;  /* 0x001000000b00780b */ /* 0x040fe20003f0e200 */
[--C-:B------:R-:W-:Y:S01]  /*08a0*/  IMAD.MOV.U32 R10, RZ, RZ, R4.reuse ;  /* 0x000000ffff0a7224 */ /* 0x100fe200078e0004 */
[C---:B------:R-:W-:Y:S01]  /*08b0*/  LOP3.LUT R12, R11.reuse, 0x800fffff, RZ, 0xc0, !PT ;  /* 0x800fffff0b0c7812 */ /* 0x040fe200078ec0ff */
[----:B------:R-:W-:Y:S01]  /*08c0*/  IMAD.MOV.U32 R9, RZ, RZ, R15 ;  /* 0x000000ffff097224 */ /* 0x000fe200078e000f */
[----:B------:R-:W-:Y:S01]  /*08d0*/  LOP3.LUT R20, R11, 0x7ff00000, RZ, 0xc0, !PT ;  /* 0x7ff000000b147812 */ /* 0x000fe200078ec0ff */
[----:B------:R-:W-:Y:S01]  /*08e0*/  IMAD.MOV.U32 R16, RZ, RZ, 0x1 ;  /* 0x00000001ff107424 */ /* 0x000fe200078e00ff */
[----:B------:R-:W-:Y:S01]  /*08f0*/  LOP3.LUT R13, R12, 0x3ff00000, RZ, 0xfc, !PT ;  /* 0x3ff000000c0d7812 */ /* 0x000fe200078efcff */
[----:B------:R-:W-:Y:S01]  /*0900*/  IMAD.MOV.U32 R12, RZ, RZ, R4 ;  /* 0x000000ffff0c7224 */ /* 0x000fe200078e0004 */
[C---:B------:R-:W-:Y:S01]  /*0910*/  FSETP.GEU.AND P2, PT, |R9|.reuse, 1.469367938527859385e-39, PT ;  /* 0x001000000900780b */ /* 0x040fe20003f4e200 */
[----:B------:R-:W-:Y:S01]  /*0920*/  IMAD.MOV.U32 R8, RZ, RZ, R14 ;  /* 0x000000ffff087224 */ /* 0x000fe200078e000e */
[----:B------:R-:W-:Y:S01]  /*0930*/  LOP3.LUT R15, R9, 0x7ff00000, RZ, 0xc0, !PT ;  /* 0x7ff00000090f7812 */ /* 0x000fe200078ec0ff */
[----:B------:R-:W-:Y:S02]  /*0940*/  BSSY.RECONVERGENT B1, `(.L_x_7) ;  /* 0x0000050000017945 */ /* 0x000fe40003800200 */
[----:B------:R-:W-:Y:S01]  /*0950*/  @!P0 DMUL R12, R10, 8.98846567431157953865e+307 ;  /* 0x7fe000000a0c8828 */ /* 0x000fe20000000000 */
[----:B------:R-:W-:-:S05]  /*0960*/  ISETP.GE.U32.AND P1, PT, R15, R20, PT ;  /* 0x000000140f00720c */ /* 0x000fca0003f26070 */
[----:B------:R-:W0:Y:S02]  /*0970*/  MUFU.RCP64H R17, R13 ;  /* 0x0000000d00117308 */ /* 0x000e240000001800 */
[----:B------:R-:W-:-:S04]  /*0980*/  @!P2 LOP3.LUT R14, R11, 0x7ff00000, RZ, 0xc0, !PT ;  /* 0x7ff000000b0ea812 */ /* 0x000fc800078ec0ff */
[----:B------:R-:W-:Y:S01]  /*0990*/  @!P2 ISETP.GE.U32.AND P3, PT, R15, R14, PT ;  /* 0x0000000e0f00a20c */ /* 0x000fe20003f66070 */
[----:B------:R-:W-:-:S05]  /*09a0*/  IMAD.MOV.U32 R14, RZ, RZ, 0x1ca00000 ;  /* 0x1ca00000ff0e7424 */ /* 0x000fca00078e00ff */
[----:B------:R-:W-:-:S04]  /*09b0*/  @!P2 SEL R19, R14, 0x63400000, !P3 ;  /* 0x634000000e13a807 */ /* 0x000fc80005800000 */
[----:B------:R-:W-:Y:S01]  /*09c0*/  @!P2 LOP3.LUT R22, R19, 0x80000000, R9, 0xf8, !PT ;  /* 0x800000001316a812 */ /* 0x000fe200078ef809 */
[----:B0-----:R-:W-:-:S03]  /*09d0*/  DFMA R4, R16, -R12, 1 ;  /* 0x3ff000001004742b */ /* 0x001fc6000000080c */
[----:B------:R-:W-:Y:S02]  /*09e0*/  @!P2 LOP3.LUT R23, R22, 0x100000, RZ, 0xfc, !PT ;  /* 0x001000001617a812 */ /* 0x000fe400078efcff */
[----:B------:R-:W-:-:S03]  /*09f0*/  @!P2 MOV R22, RZ ;  /* 0x000000ff0016a202 */ /* 0x000fc60000000f00 */
[----:B------:R-:W-:-:S08]  /*0a00*/  DFMA R4, R4, R4, R4 ;  /* 0x000000040404722b */ /* 0x000fd00000000004 */
[----:B------:R-:W-:Y:S01]  /*0a10*/  DFMA R16, R16, R4, R16 ;  /* 0x000000041010722b */ /* 0x000fe20000000010 */
[----:B------:R-:W-:Y:S01]  /*0a20*/  SEL R5, R14, 0x63400000, !P1 ;  /* 0x634000000e057807 */ /* 0x000fe20004800000 */
[----:B------:R-:W-:-:S03]  /*0a30*/  IMAD.MOV.U32 R4, RZ, RZ, R8 ;  /* 0x000000ffff047224 */ /* 0x000fc600078e0008 */
[----:B------:R-:W-:-:S03]  /*0a40*/  LOP3.LUT R5, R5, 0x800fffff, R9, 0xf8, !PT ;  /* 0x800fffff05057812 */ /* 0x000fc600078ef809 */
[----:B------:R-:W-:-:S03]  /*0a50*/  DFMA R18, R16, -R12, 1 ;  /* 0x3ff000001012742b */ /* 0x000fc6000000080c */
[----:B------:R-:W-:Y:S01]  /*0a60*/  @!P2 DFMA R4, R4, 2, -R22 ;  /* 0x400000000404a82b */ /* 0x000fe20000000816 */
[----:B------:R-:W-:-:S04]  /*0a70*/  IMAD.MOV.U32 R22, RZ, RZ, R15 ;  /* 0x000000ffff167224 */ /* 0x000fc800078e000f */
[----:B------:R-:W-:Y:S01]  /*0a80*/  DFMA R16, R16, R18, R16 ;  /* 0x000000121010722b */ /* 0x000fe20000000010 */
[----:B------:R-:W-:Y:S01]  /*0a90*/  IMAD.MOV.U32 R23, RZ, RZ, R20 ;  /* 0x000000ffff177224 */ /* 0x000fe200078e0014 */
[----:B------:R-:W-:-:S03]  /*0aa0*/  @!P0 LOP3.LUT R23, R13, 0x7ff00000, RZ, 0xc0, !PT ;  /* 0x7ff000000d178812 */ /* 0x000fc600078ec0ff */
[----:B------:R-:W-:Y:S02]  /*0ab0*/  @!P2 LOP3.LUT R22, R5, 0x7ff00000, RZ, 0xc0, !PT ;  /* 0x7ff000000516a812 */ /* 0x000fe400078ec0ff */
[----:B------:R-:W-:Y:S01]  /*0ac0*/  VIADD R25, R23, 0xffffffff ;  /* 0xffffffff17197836 */ /* 0x000fe20000000000 */
[----:B------:R-:W-:Y:S02]  /*0ad0*/  DMUL R18, R16, R4 ;  /* 0x0000000410127228 */ /* 0x000fe40000000000 */
[----:B------:R-:W-:-:S05]  /*0ae0*/  VIADD R24, R22, 0xffffffff ;  /* 0xffffffff16187836 */ /* 0x000fca0000000000 */
[----:B------:R-:W-:Y:S01]  /*0af0*/  ISETP.GT.U32.AND P0, PT, R24, 0x7feffffe, PT ;  /* 0x7feffffe1800780c */ /* 0x000fe20003f04070 */
[----:B------:R-:W-:-:S03]  /*0b00*/  DFMA R20, R18, -R12, R4 ;  /* 0x8000000c1214722b */ /* 0x000fc60000000004 */
[----:B------:R-:W-:-:S05]  /*0b10*/  ISETP.GT.U32.OR P0, PT, R25, 0x7feffffe, P0 ;  /* 0x7feffffe1900780c */ /* 0x000fca0000704470 */
[----:B------:R-:W-:-:S08]  /*0b20*/  DFMA R16, R16, R20, R18 ;  /* 0x000000141010722b */ /* 0x000fd00000000012 */
[----:B------:R-:W-:Y:S05]  /*0b30*/  @P0 BRA `(.L_x_8) ;  /* 0x00000000006c0947 */ /* 0x000fea0003800000 */
[----:B------:R-:W-:-:S04]  /*0b40*/  LOP3.LUT R18, R11, 0x7ff00000, RZ, 0xc0, !PT ;  /* 0x7ff000000b127812 */ /* 0x000fc800078ec0ff */
[CC--:B------:R-:W-:Y:S02]  /*0b50*/  VIADDMNMX R8, R15.reuse, -R18.reuse, 0xb9600000, !PT ;  /* 0xb96000000f087446 */ /* 0x0c0fe40007800912 */
[----:B------:R-:W-:Y:S02]  /*0b60*/  ISETP.GE.U32.AND P0, PT, R15, R18, PT ;  /* 0x000000120f00720c */ /* 0x000fe40003f06070 */
[----:B------:R-:W-:Y:S02]  /*0b70*/  VIMNMX R8, PT, PT, R8, 0x46a00000, PT ;  /* 0x46a0000008087848 */ /* 0x000fe40003fe0100 */
[----:B------:R-:W-:-:S05]  /*0b80*/  SEL R9, R14, 0x63400000, !P0 ;  /* 0x634000000e097807 */ /* 0x000fca0004000000 */
[----:B------:R-:W-:Y:S01]  /*0b90*/  IMAD.IADD R18, R8, 0x1, -R9 ;  /* 0x0000000108127824 */ /* 0x000fe200078e0a09 */
[----:B------:R-:W-:-:S03]  /*0ba0*/  MOV R8, RZ ;  /* 0x000000ff00087202 */ /* 0x000fc60000000f00 */
[----:B------:R-:W-:-:S06]  /*0bb0*/  VIADD R9, R18, 0x7fe00000 ;  /* 0x7fe0000012097836 */ /* 0x000fcc0000000000 */
[----:B------:R-:W-:-:S10]  /*0bc0*/  DMUL R14, R16, R8 ;  /* 0x00000008100e7228 */ /* 0x000fd40000000000 */
[----:B------:R-:W-:-:S13]  /*0bd0*/  FSETP.GTU.AND P0, PT, |R15|, 1.469367938527859385e-39, PT ;  /* 0x001000000f00780b */ /* 0x000fda0003f0c200 */
[----:B------:R-:W-:Y:S05]  /*0be0*/  @P0 BRA `(.L_x_9) ;  /* 0x0000000000940947 */ /* 0x000fea0003800000 */
[----:B------:R-:W-:Y:S01]  /*0bf0*/  DFMA R4, R16, -R12, R4 ;  /* 0x8000000c1004722b */ /* 0x000fe20000000004 */
[----:B------:R-:W-:-:S09]  /*0c00*/  IMAD.MOV.U32 R8, RZ, RZ, RZ ;  /* 0x000000ffff087224 */ /* 0x000fd200078e00ff */
[C---:B------:R-:W-:Y:S02]  /*0c10*/  FSETP.NEU.AND P0, PT, R5.reuse, RZ, PT ;  /* 0x000000ff0500720b */ /* 0x040fe40003f0d000 */
[----:B------:R-:W-:-:S04]  /*0c20*/  LOP3.LUT R11, R5, 0x80000000, R11, 0x48, !PT ;  /* 0x80000000050b7812 */ /* 0x000fc800078e480b */
[----:B------:R-:W-:-:S07]  /*0c30*/  LOP3.LUT R9, R11, R9, RZ, 0xfc, !PT ;  /* 0x000000090b097212 */ /* 0x000fce00078efcff */
[----:B------:R-:W-:Y:S05]  /*0c40*/  @!P0 BRA `(.L_x_9) ;  /* 0x00000000007c8947 */ /* 0x000fea0003800000 */
[----:B------:R-:W-:Y:S01]  /*0c50*/  IMAD.MOV R5, RZ, RZ, -R18 ;  /* 0x000000ffff057224 */ /* 0x000fe200078e0a12 */
[----:B------:R-:W-:Y:S01]  /*0c60*/  DMUL.RP R8, R16, R8 ;  /* 0x0000000810087228 */ /* 0x000fe20000008000 */
[----:B------:R-:W-:-:S06]  /*0c70*/  IMAD.MOV.U32 R4, RZ, RZ, RZ ;  /* 0x000000ffff047224 */ /* 0x000fcc00078e00ff */
[----:B------:R-:W-:-:S03]  /*0c80*/  DFMA R4, R14, -R4, R16 ;  /* 0x800000040e04722b */ /* 0x000fc60000000010 */
[----:B------:R-:W-:-:S03]  /*0c90*/  LOP3.LUT R11, R9, R11, RZ, 0x3c, !PT ;  /* 0x0000000b090b7212 */ /* 0x000fc600078e3cff */
[----:B------:R-:W-:-:S04]  /*0ca0*/  IADD3 R4, PT, PT, -R18, -0x43300000, RZ ;  /* 0xbcd0000012047810 */ /* 0x000fc80007ffe1ff */
[----:B------:R-:W-:-:S04]  /*0cb0*/  FSETP.NEU.AND P0, PT, |R5|, R4, PT ;  /* 0x000000040500720b */ /* 0x000fc80003f0d200 */
[----:B------:R-:W-:Y:S02]  /*0cc0*/  FSEL R14, R8, R14, !P0 ;  /* 0x0000000e080e7208 */ /* 0x000fe40004000000 */
[----:B------:R-:W-:Y:S01]  /*0cd0*/  FSEL R15, R11, R15, !P0 ;  /* 0x0000000f0b0f7208 */ /* 0x000fe20004000000 */
[----:B------:R-:W-:Y:S06]  /*0ce0*/  BRA `(.L_x_9) ;  /* 0x0000000000547947 */ /* 0x000fec0003800000 */
.L_x_8:
[----:B------:R-:W-:-:S14]  /*0cf0*/  DSETP.NAN.AND P0, PT, R8, R8, PT ;  /* 0x000000080800722a */ /* 0x000fdc0003f08000 */
[----:B------:R-:W-:Y:S05]  /*0d00*/  @P0 BRA `(.L_x_10) ;  /* 0x0000000000440947 */ /* 0x000fea0003800000 */
[----:B------:R-:W-:-:S14]  /*0d10*/  DSETP.NAN.AND P0, PT, R10, R10, PT ;  /* 0x0000000a0a00722a */ /* 0x000fdc0003f08000 */
[----:B------:R-:W-:Y:S05]  /*0d20*/  @P0 BRA `(.L_x_11) ;  /* 0x0000000000300947 */ /* 0x000fea0003800000 */
[----:B------:R-:W-:Y:S01]  /*0d30*/  ISETP.NE.AND P0, PT, R22, R23, PT ;  /* 0x000000171600720c */ /* 0x000fe20003f05270 */
[----:B------:R-:W-:Y:S02]  /*0d40*/  IMAD.MOV.U32 R14, RZ, RZ, 0x0 ;  /* 0x00000000ff0e7424 */ /* 0x000fe400078e00ff */
[----:B------:R-:W-:-:S10]  /*0d50*/  IMAD.MOV.U32 R15, RZ, RZ, -0x80000 ;  /* 0xfff80000ff0f7424 */ /* 0x000fd400078e00ff */
[----:B------:R-:W-:Y:S05]  /*0d60*/  @!P0 BRA `(.L_x_9) ;  /* 0x0000000000348947 */ /* 0x000fea0003800000 */
[----:B------:R-:W-:Y:S02]  /*0d70*/  ISETP.NE.AND P0, PT, R22, 0x7ff00000, PT ;  /* 0x7ff000001600780c */ /* 0x000fe40003f05270 */
[----:B------:R-:W-:Y:S02]  /*0d80*/  LOP3.LUT R15, R9, 0x80000000, R11, 0x48, !PT ;  /* 0x80000000090f7812 */ /* 0x000fe400078e480b */
[----:B------:R-:W-:-:S13]  /*0d90*/  ISETP.EQ.OR P0, PT, R23, RZ, !P0 ;  /* 0x000000ff1700720c */ /* 0x000fda0004702670 */
[----:B------:R-:W-:Y:S01]  /*0da0*/  @P0 LOP3.LUT R4, R15, 0x7ff00000, RZ, 0xfc, !PT ;  /* 0x7ff000000f040812 */ /* 0x000fe200078efcff */
[----:B------:R-:W-:Y:S01]  /*0db0*/  @!P0 IMAD.MOV.U32 R14, RZ, RZ, RZ ;  /* 0x000000ffff0e8224 */ /* 0x000fe200078e00ff */
[----:B------:R-:W-:-:S03]  /*0dc0*/  @P0 MOV R14, RZ ;  /* 0x000000ff000e0202 */ /* 0x000fc60000000f00 */
[----:B------:R-:W-:Y:S01]  /*0dd0*/  @P0 IMAD.MOV.U32 R15, RZ, RZ, R4 ;  /* 0x000000ffff0f0224 */ /* 0x000fe200078e0004 */
[----:B------:R-:W-:Y:S06]  /*0de0*/  BRA `(.L_x_9) ;  /* 0x0000000000147947 */ /* 0x000fec0003800000 */
.L_x_11:
[----:B------:R-:W-:Y:S01]  /*0df0*/  LOP3.LUT R15, R11, 0x80000, RZ, 0xfc, !PT ;  /* 0x000800000b0f7812 */ /* 0x000fe200078efcff */
[----:B------:R-:W-:Y:S01]  /*0e00*/  IMAD.MOV.U32 R14, RZ, RZ, R10 ;  /* 0x000000ffff0e7224 */ /* 0x000fe200078e000a */
[----:B------:R-:W-:Y:S06]  /*0e10*/  BRA `(.L_x_9) ;  /* 0x0000000000087947 */ /* 0x000fec0003800000 */
.L_x_10:
[----:B------:R-:W-:Y:S01]  /*0e20*/  LOP3.LUT R15, R9, 0x80000, RZ, 0xfc, !PT ;  /* 0x00080000090f7812 */ /* 0x000fe200078efcff */
[----:B------:R-:W-:-:S07]  /*0e30*/  IMAD.MOV.U32 R14, RZ, RZ, R8 ;  /* 0x000000ffff0e7224 */ /* 0x000fce00078e0008 */
.L_x_9:
[----:B------:R-:W-:Y:S05]  /*0e40*/  BSYNC.RECONVERGENT B1 ;  /* 0x0000000000017941 */ /* 0x000fea0003800200 */
.L_x_7:
[----:B------:R-:W-:Y:S02]  /*0e50*/  IMAD.MOV.U32 R4, RZ, RZ, R6 ;  /* 0x000000ffff047224 */ /* 0x000fe400078e0006 */
[----:B------:R-:W-:-:S04]  /*0e60*/  IMAD.MOV.U32 R5, RZ, RZ, 0x0 ;  /* 0x00000000ff057424 */ /* 0x000fc800078e00ff */
[----:B------:R-:W-:Y:S05]  /*0e70*/  RET.REL.NODEC R4 `(_Z10mandelbrotPdiiddddi) ;  /* 0xfffffff004607950 */ /* 0x000fea0003c3ffff */
.L_x_12:
[----:B------:R-:W-:-:S00]  /*0e80*/  BRA `(.L_x_12) ;  /* 0xfffffffc00fc7947 */ /* 0x000fc0000383ffff */
[----:B------:R-:W-:-:S00]  /*0e90*/  NOP ;  /* 0x0000000000007918 */ /* 0x000fc00000000000 */
        /* <DEDUP_REMOVED lines=14> */
.L_x_13:


//--------------------- .nv.shared.reserved.0     --------------------------
	.section	.nv.shared.reserved.0,"aw",@nobits
	.weak		__nv_reservedSMEM_offset_0_alias
	.size		__nv_reservedSMEM_offset_0_alias, 0, 64
	.other		__nv_reservedSMEM_offset_0_alias,@"STO_CUDA_RESERVED_SHARED STV_DEFAULT"
__nv_reservedSMEM_offset_0_alias:
	.zero		0
	.zero		64


//--------------------- .nv.constant0._Z10mandelbrotPdiiddddi --------------------------
	.section	.nv.constant0._Z10mandelbrotPdiiddddi,"a",@progbits
	.sectionflags	@""
	.align	4
.nv.constant0._Z10mandelbrotPdiiddddi:
	.zero		948


//--------------------- SYMBOLS --------------------------

	.type		.nv.reservedSmem.offset0,@object
	.size		.nv.reservedSmem.offset0,0x4
